//
// Generated by NVIDIA NVVM Compiler
//
// Compiler Build ID: CL-36424714
// Cuda compilation tools, release 13.0, V13.0.88
// Based on NVVM 20.0.0
//

.version 9.0
.target sm_100
.address_size 64

	// .globl	_Z12brute_kernelPii

.visible .entry _Z12brute_kernelPii(
	.param .u64 .ptr .align 1 _Z12brute_kernelPii_param_0,
	.param .u32 _Z12brute_kernelPii_param_1
)
{
	.reg .pred 	%p<115>;
	.reg .b32 	%r<469>;
	.reg .b64 	%rd<4>;
	.reg .b64 	%fd<4>;

	ld.param.u32 	%r167, [_Z12brute_kernelPii_param_1];
	mov.u32 	%r168, %ctaid.x;
	mov.u32 	%r169, %ntid.x;
	mov.u32 	%r170, %tid.x;
	mad.lo.s32 	%r171, %r168, %r169, %r170;
	add.s32 	%r172, %r171, %r167;
	setp.gt.s32 	%p1, %r172, 2147483645;
	@%p1 bra 	$L__BB0_5;
	ld.param.u32 	%r411, [_Z12brute_kernelPii_param_1];
	mov.u32 	%r175, %ctaid.x;
	mov.u32 	%r176, %ntid.x;
	mov.u32 	%r177, %tid.x;
	mad.lo.s32 	%r178, %r175, %r176, %r177;
	add.s32 	%r179, %r178, %r411;
	sub.s32 	%r414, 161803398, %r179;
	sub.s32 	%r180, 161803397, %r179;
	setp.lt.s32 	%p2, %r180, 0;
	sub.s32 	%r181, -1985680252, %r179;
	selp.b32 	%r427, %r181, %r180, %p2;
	setp.gt.s32 	%p3, %r427, 1;
	selp.b32 	%r182, -2147483648, 1, %p3;
	sub.s32 	%r461, %r182, %r427;
	sub.s32 	%r183, %r427, %r461;
	setp.lt.s32 	%p4, %r183, 0;
	add.s32 	%r184, %r183, 2147483647;
	selp.b32 	%r440, %r184, %r183, %p4;
	sub.s32 	%r185, %r461, %r440;
	setp.lt.s32 	%p5, %r185, 0;
	add.s32 	%r186, %r185, 2147483647;
	selp.b32 	%r419, %r186, %r185, %p5;
	sub.s32 	%r187, %r440, %r419;
	setp.lt.s32 	%p6, %r187, 0;
	add.s32 	%r188, %r187, 2147483647;
	selp.b32 	%r453, %r188, %r187, %p6;
	sub.s32 	%r189, %r419, %r453;
	setp.lt.s32 	%p7, %r189, 0;
	add.s32 	%r190, %r189, 2147483647;
	selp.b32 	%r432, %r190, %r189, %p7;
	sub.s32 	%r191, %r453, %r432;
	setp.lt.s32 	%p8, %r191, 0;
	add.s32 	%r192, %r191, 2147483647;
	selp.b32 	%r466, %r192, %r191, %p8;
	sub.s32 	%r193, %r432, %r466;
	setp.lt.s32 	%p9, %r193, 0;
	add.s32 	%r194, %r193, 2147483647;
	selp.b32 	%r445, %r194, %r193, %p9;
	sub.s32 	%r195, %r466, %r445;
	setp.lt.s32 	%p10, %r195, 0;
	add.s32 	%r196, %r195, 2147483647;
	selp.b32 	%r424, %r196, %r195, %p10;
	sub.s32 	%r197, %r445, %r424;
	setp.lt.s32 	%p11, %r197, 0;
	add.s32 	%r198, %r197, 2147483647;
	selp.b32 	%r458, %r198, %r197, %p11;
	sub.s32 	%r199, %r424, %r458;
	setp.lt.s32 	%p12, %r199, 0;
	add.s32 	%r200, %r199, 2147483647;
	selp.b32 	%r437, %r200, %r199, %p12;
	sub.s32 	%r201, %r458, %r437;
	setp.lt.s32 	%p13, %r201, 0;
	add.s32 	%r202, %r201, 2147483647;
	selp.b32 	%r416, %r202, %r201, %p13;
	sub.s32 	%r203, %r437, %r416;
	setp.lt.s32 	%p14, %r203, 0;
	add.s32 	%r204, %r203, 2147483647;
	selp.b32 	%r450, %r204, %r203, %p14;
	sub.s32 	%r205, %r416, %r450;
	setp.lt.s32 	%p15, %r205, 0;
	add.s32 	%r206, %r205, 2147483647;
	selp.b32 	%r429, %r206, %r205, %p15;
	sub.s32 	%r207, %r450, %r429;
	setp.lt.s32 	%p16, %r207, 0;
	add.s32 	%r208, %r207, 2147483647;
	selp.b32 	%r463, %r208, %r207, %p16;
	sub.s32 	%r209, %r429, %r463;
	setp.lt.s32 	%p17, %r209, 0;
	add.s32 	%r210, %r209, 2147483647;
	selp.b32 	%r442, %r210, %r209, %p17;
	sub.s32 	%r211, %r463, %r442;
	setp.lt.s32 	%p18, %r211, 0;
	add.s32 	%r212, %r211, 2147483647;
	selp.b32 	%r421, %r212, %r211, %p18;
	sub.s32 	%r213, %r442, %r421;
	setp.lt.s32 	%p19, %r213, 0;
	add.s32 	%r214, %r213, 2147483647;
	selp.b32 	%r455, %r214, %r213, %p19;
	sub.s32 	%r215, %r421, %r455;
	setp.lt.s32 	%p20, %r215, 0;
	add.s32 	%r216, %r215, 2147483647;
	selp.b32 	%r434, %r216, %r215, %p20;
	sub.s32 	%r217, %r455, %r434;
	setp.lt.s32 	%p21, %r217, 0;
	add.s32 	%r218, %r217, 2147483647;
	selp.b32 	%r468, %r218, %r217, %p21;
	sub.s32 	%r219, %r434, %r468;
	setp.lt.s32 	%p22, %r219, 0;
	add.s32 	%r220, %r219, 2147483647;
	selp.b32 	%r447, %r220, %r219, %p22;
	sub.s32 	%r221, %r468, %r447;
	setp.lt.s32 	%p23, %r221, 0;
	add.s32 	%r222, %r221, 2147483647;
	selp.b32 	%r426, %r222, %r221, %p23;
	sub.s32 	%r223, %r447, %r426;
	setp.lt.s32 	%p24, %r223, 0;
	add.s32 	%r224, %r223, 2147483647;
	selp.b32 	%r460, %r224, %r223, %p24;
	sub.s32 	%r225, %r426, %r460;
	setp.lt.s32 	%p25, %r225, 0;
	add.s32 	%r226, %r225, 2147483647;
	selp.b32 	%r439, %r226, %r225, %p25;
	sub.s32 	%r227, %r460, %r439;
	setp.lt.s32 	%p26, %r227, 0;
	add.s32 	%r228, %r227, 2147483647;
	selp.b32 	%r418, %r228, %r227, %p26;
	sub.s32 	%r229, %r439, %r418;
	setp.lt.s32 	%p27, %r229, 0;
	add.s32 	%r230, %r229, 2147483647;
	selp.b32 	%r452, %r230, %r229, %p27;
	sub.s32 	%r231, %r418, %r452;
	setp.lt.s32 	%p28, %r231, 0;
	add.s32 	%r232, %r231, 2147483647;
	selp.b32 	%r431, %r232, %r231, %p28;
	sub.s32 	%r233, %r452, %r431;
	setp.lt.s32 	%p29, %r233, 0;
	add.s32 	%r234, %r233, 2147483647;
	selp.b32 	%r465, %r234, %r233, %p29;
	sub.s32 	%r235, %r431, %r465;
	setp.lt.s32 	%p30, %r235, 0;
	add.s32 	%r236, %r235, 2147483647;
	selp.b32 	%r444, %r236, %r235, %p30;
	sub.s32 	%r237, %r465, %r444;
	setp.lt.s32 	%p31, %r237, 0;
	add.s32 	%r238, %r237, 2147483647;
	selp.b32 	%r423, %r238, %r237, %p31;
	sub.s32 	%r239, %r444, %r423;
	setp.lt.s32 	%p32, %r239, 0;
	add.s32 	%r240, %r239, 2147483647;
	selp.b32 	%r457, %r240, %r239, %p32;
	sub.s32 	%r241, %r423, %r457;
	setp.lt.s32 	%p33, %r241, 0;
	add.s32 	%r242, %r241, 2147483647;
	selp.b32 	%r436, %r242, %r241, %p33;
	sub.s32 	%r243, %r457, %r436;
	setp.lt.s32 	%p34, %r243, 0;
	add.s32 	%r244, %r243, 2147483647;
	selp.b32 	%r415, %r244, %r243, %p34;
	sub.s32 	%r245, %r436, %r415;
	setp.lt.s32 	%p35, %r245, 0;
	add.s32 	%r246, %r245, 2147483647;
	selp.b32 	%r449, %r246, %r245, %p35;
	sub.s32 	%r247, %r415, %r449;
	setp.lt.s32 	%p36, %r247, 0;
	add.s32 	%r248, %r247, 2147483647;
	selp.b32 	%r428, %r248, %r247, %p36;
	sub.s32 	%r249, %r449, %r428;
	setp.lt.s32 	%p37, %r249, 0;
	add.s32 	%r250, %r249, 2147483647;
	selp.b32 	%r462, %r250, %r249, %p37;
	sub.s32 	%r251, %r428, %r462;
	setp.lt.s32 	%p38, %r251, 0;
	add.s32 	%r252, %r251, 2147483647;
	selp.b32 	%r441, %r252, %r251, %p38;
	sub.s32 	%r253, %r462, %r441;
	setp.lt.s32 	%p39, %r253, 0;
	add.s32 	%r254, %r253, 2147483647;
	selp.b32 	%r420, %r254, %r253, %p39;
	sub.s32 	%r255, %r441, %r420;
	setp.lt.s32 	%p40, %r255, 0;
	add.s32 	%r256, %r255, 2147483647;
	selp.b32 	%r454, %r256, %r255, %p40;
	sub.s32 	%r257, %r420, %r454;
	setp.lt.s32 	%p41, %r257, 0;
	add.s32 	%r258, %r257, 2147483647;
	selp.b32 	%r433, %r258, %r257, %p41;
	sub.s32 	%r259, %r454, %r433;
	setp.lt.s32 	%p42, %r259, 0;
	add.s32 	%r260, %r259, 2147483647;
	selp.b32 	%r467, %r260, %r259, %p42;
	sub.s32 	%r261, %r433, %r467;
	setp.lt.s32 	%p43, %r261, 0;
	add.s32 	%r262, %r261, 2147483647;
	selp.b32 	%r446, %r262, %r261, %p43;
	sub.s32 	%r263, %r467, %r446;
	setp.lt.s32 	%p44, %r263, 0;
	add.s32 	%r264, %r263, 2147483647;
	selp.b32 	%r425, %r264, %r263, %p44;
	sub.s32 	%r265, %r446, %r425;
	setp.lt.s32 	%p45, %r265, 0;
	add.s32 	%r266, %r265, 2147483647;
	selp.b32 	%r459, %r266, %r265, %p45;
	sub.s32 	%r267, %r425, %r459;
	setp.lt.s32 	%p46, %r267, 0;
	add.s32 	%r268, %r267, 2147483647;
	selp.b32 	%r438, %r268, %r267, %p46;
	sub.s32 	%r269, %r459, %r438;
	setp.lt.s32 	%p47, %r269, 0;
	add.s32 	%r270, %r269, 2147483647;
	selp.b32 	%r417, %r270, %r269, %p47;
	sub.s32 	%r271, %r438, %r417;
	setp.lt.s32 	%p48, %r271, 0;
	add.s32 	%r272, %r271, 2147483647;
	selp.b32 	%r451, %r272, %r271, %p48;
	sub.s32 	%r273, %r417, %r451;
	setp.lt.s32 	%p49, %r273, 0;
	add.s32 	%r274, %r273, 2147483647;
	selp.b32 	%r430, %r274, %r273, %p49;
	sub.s32 	%r275, %r451, %r430;
	setp.lt.s32 	%p50, %r275, 0;
	add.s32 	%r276, %r275, 2147483647;
	selp.b32 	%r464, %r276, %r275, %p50;
	sub.s32 	%r277, %r430, %r464;
	setp.lt.s32 	%p51, %r277, 0;
	add.s32 	%r278, %r277, 2147483647;
	selp.b32 	%r443, %r278, %r277, %p51;
	sub.s32 	%r279, %r464, %r443;
	setp.lt.s32 	%p52, %r279, 0;
	add.s32 	%r280, %r279, 2147483647;
	selp.b32 	%r422, %r280, %r279, %p52;
	sub.s32 	%r281, %r443, %r422;
	setp.lt.s32 	%p53, %r281, 0;
	add.s32 	%r282, %r281, 2147483647;
	selp.b32 	%r456, %r282, %r281, %p53;
	sub.s32 	%r283, %r422, %r456;
	setp.lt.s32 	%p54, %r283, 0;
	add.s32 	%r284, %r283, 2147483647;
	selp.b32 	%r435, %r284, %r283, %p54;
	mov.b32 	%r448, 1;
	mov.b32 	%r413, 0;
$L__BB0_2:
	sub.s32 	%r285, %r468, %r437;
	setp.lt.s32 	%p55, %r285, 0;
	add.s32 	%r286, %r285, 2147483647;
	selp.b32 	%r468, %r286, %r285, %p55;
	sub.s32 	%r287, %r467, %r436;
	setp.lt.s32 	%p56, %r287, 0;
	add.s32 	%r288, %r287, 2147483647;
	selp.b32 	%r467, %r288, %r287, %p56;
	sub.s32 	%r289, %r466, %r435;
	setp.lt.s32 	%p57, %r289, 0;
	add.s32 	%r290, %r289, 2147483647;
	selp.b32 	%r466, %r290, %r289, %p57;
	sub.s32 	%r291, %r465, %r434;
	setp.lt.s32 	%p58, %r291, 0;
	add.s32 	%r292, %r291, 2147483647;
	selp.b32 	%r465, %r292, %r291, %p58;
	sub.s32 	%r293, %r464, %r433;
	setp.lt.s32 	%p59, %r293, 0;
	add.s32 	%r294, %r293, 2147483647;
	selp.b32 	%r464, %r294, %r293, %p59;
	sub.s32 	%r295, %r463, %r432;
	setp.lt.s32 	%p60, %r295, 0;
	add.s32 	%r296, %r295, 2147483647;
	selp.b32 	%r463, %r296, %r295, %p60;
	sub.s32 	%r297, %r462, %r431;
	setp.lt.s32 	%p61, %r297, 0;
	add.s32 	%r298, %r297, 2147483647;
	selp.b32 	%r462, %r298, %r297, %p61;
	sub.s32 	%r299, %r461, %r430;
	setp.lt.s32 	%p62, %r299, 0;
	add.s32 	%r300, %r299, 2147483647;
	selp.b32 	%r461, %r300, %r299, %p62;
	sub.s32 	%r301, %r460, %r429;
	setp.lt.s32 	%p63, %r301, 0;
	add.s32 	%r302, %r301, 2147483647;
	selp.b32 	%r460, %r302, %r301, %p63;
	sub.s32 	%r303, %r459, %r428;
	setp.lt.s32 	%p64, %r303, 0;
	add.s32 	%r304, %r303, 2147483647;
	selp.b32 	%r459, %r304, %r303, %p64;
	sub.s32 	%r305, %r458, %r427;
	setp.lt.s32 	%p65, %r305, 0;
	add.s32 	%r306, %r305, 2147483647;
	selp.b32 	%r458, %r306, %r305, %p65;
	sub.s32 	%r307, %r457, %r426;
	setp.lt.s32 	%p66, %r307, 0;
	add.s32 	%r308, %r307, 2147483647;
	selp.b32 	%r457, %r308, %r307, %p66;
	sub.s32 	%r309, %r456, %r425;
	setp.lt.s32 	%p67, %r309, 0;
	add.s32 	%r310, %r309, 2147483647;
	selp.b32 	%r456, %r310, %r309, %p67;
	sub.s32 	%r311, %r455, %r424;
	setp.lt.s32 	%p68, %r311, 0;
	add.s32 	%r312, %r311, 2147483647;
	selp.b32 	%r455, %r312, %r311, %p68;
	sub.s32 	%r313, %r454, %r423;
	setp.lt.s32 	%p69, %r313, 0;
	add.s32 	%r314, %r313, 2147483647;
	selp.b32 	%r454, %r314, %r313, %p69;
	sub.s32 	%r315, %r453, %r422;
	setp.lt.s32 	%p70, %r315, 0;
	add.s32 	%r316, %r315, 2147483647;
	selp.b32 	%r453, %r316, %r315, %p70;
	sub.s32 	%r317, %r452, %r421;
	setp.lt.s32 	%p71, %r317, 0;
	add.s32 	%r318, %r317, 2147483647;
	selp.b32 	%r452, %r318, %r317, %p71;
	sub.s32 	%r319, %r451, %r420;
	setp.lt.s32 	%p72, %r319, 0;
	add.s32 	%r320, %r319, 2147483647;
	selp.b32 	%r451, %r320, %r319, %p72;
	sub.s32 	%r321, %r450, %r419;
	setp.lt.s32 	%p73, %r321, 0;
	add.s32 	%r322, %r321, 2147483647;
	selp.b32 	%r450, %r322, %r321, %p73;
	sub.s32 	%r323, %r449, %r418;
	setp.lt.s32 	%p74, %r323, 0;
	add.s32 	%r324, %r323, 2147483647;
	selp.b32 	%r449, %r324, %r323, %p74;
	sub.s32 	%r325, %r448, %r417;
	setp.lt.s32 	%p75, %r325, 0;
	add.s32 	%r326, %r325, 2147483647;
	selp.b32 	%r448, %r326, %r325, %p75;
	sub.s32 	%r327, %r447, %r416;
	setp.lt.s32 	%p76, %r327, 0;
	add.s32 	%r328, %r327, 2147483647;
	selp.b32 	%r447, %r328, %r327, %p76;
	sub.s32 	%r329, %r446, %r415;
	setp.lt.s32 	%p77, %r329, 0;
	add.s32 	%r330, %r329, 2147483647;
	selp.b32 	%r446, %r330, %r329, %p77;
	sub.s32 	%r331, %r445, %r414;
	setp.lt.s32 	%p78, %r331, 0;
	add.s32 	%r332, %r331, 2147483647;
	selp.b32 	%r445, %r332, %r331, %p78;
	sub.s32 	%r333, %r444, %r468;
	setp.lt.s32 	%p79, %r333, 0;
	add.s32 	%r334, %r333, 2147483647;
	selp.b32 	%r444, %r334, %r333, %p79;
	sub.s32 	%r335, %r443, %r467;
	setp.lt.s32 	%p80, %r335, 0;
	add.s32 	%r336, %r335, 2147483647;
	selp.b32 	%r443, %r336, %r335, %p80;
	sub.s32 	%r337, %r442, %r466;
	setp.lt.s32 	%p81, %r337, 0;
	add.s32 	%r338, %r337, 2147483647;
	selp.b32 	%r442, %r338, %r337, %p81;
	sub.s32 	%r339, %r441, %r465;
	setp.lt.s32 	%p82, %r339, 0;
	add.s32 	%r340, %r339, 2147483647;
	selp.b32 	%r441, %r340, %r339, %p82;
	sub.s32 	%r341, %r440, %r464;
	setp.lt.s32 	%p83, %r341, 0;
	add.s32 	%r342, %r341, 2147483647;
	selp.b32 	%r440, %r342, %r341, %p83;
	sub.s32 	%r343, %r439, %r463;
	setp.lt.s32 	%p84, %r343, 0;
	add.s32 	%r344, %r343, 2147483647;
	selp.b32 	%r439, %r344, %r343, %p84;
	sub.s32 	%r345, %r438, %r462;
	setp.lt.s32 	%p85, %r345, 0;
	add.s32 	%r346, %r345, 2147483647;
	selp.b32 	%r438, %r346, %r345, %p85;
	sub.s32 	%r347, %r437, %r461;
	setp.lt.s32 	%p86, %r347, 0;
	add.s32 	%r348, %r347, 2147483647;
	selp.b32 	%r437, %r348, %r347, %p86;
	sub.s32 	%r349, %r436, %r460;
	setp.lt.s32 	%p87, %r349, 0;
	add.s32 	%r350, %r349, 2147483647;
	selp.b32 	%r436, %r350, %r349, %p87;
	sub.s32 	%r351, %r435, %r459;
	setp.lt.s32 	%p88, %r351, 0;
	add.s32 	%r352, %r351, 2147483647;
	selp.b32 	%r435, %r352, %r351, %p88;
	sub.s32 	%r353, %r434, %r458;
	setp.lt.s32 	%p89, %r353, 0;
	add.s32 	%r354, %r353, 2147483647;
	selp.b32 	%r434, %r354, %r353, %p89;
	sub.s32 	%r355, %r433, %r457;
	setp.lt.s32 	%p90, %r355, 0;
	add.s32 	%r356, %r355, 2147483647;
	selp.b32 	%r433, %r356, %r355, %p90;
	sub.s32 	%r357, %r432, %r456;
	setp.lt.s32 	%p91, %r357, 0;
	add.s32 	%r358, %r357, 2147483647;
	selp.b32 	%r432, %r358, %r357, %p91;
	sub.s32 	%r359, %r431, %r455;
	setp.lt.s32 	%p92, %r359, 0;
	add.s32 	%r360, %r359, 2147483647;
	selp.b32 	%r431, %r360, %r359, %p92;
	sub.s32 	%r361, %r430, %r454;
	setp.lt.s32 	%p93, %r361, 0;
	add.s32 	%r362, %r361, 2147483647;
	selp.b32 	%r430, %r362, %r361, %p93;
	sub.s32 	%r363, %r429, %r453;
	setp.lt.s32 	%p94, %r363, 0;
	add.s32 	%r364, %r363, 2147483647;
	selp.b32 	%r429, %r364, %r363, %p94;
	sub.s32 	%r365, %r428, %r452;
	setp.lt.s32 	%p95, %r365, 0;
	add.s32 	%r366, %r365, 2147483647;
	selp.b32 	%r428, %r366, %r365, %p95;
	sub.s32 	%r367, %r427, %r451;
	setp.lt.s32 	%p96, %r367, 0;
	add.s32 	%r368, %r367, 2147483647;
	selp.b32 	%r427, %r368, %r367, %p96;
	sub.s32 	%r369, %r426, %r450;
	setp.lt.s32 	%p97, %r369, 0;
	add.s32 	%r370, %r369, 2147483647;
	selp.b32 	%r426, %r370, %r369, %p97;
	sub.s32 	%r371, %r425, %r449;
	setp.lt.s32 	%p98, %r371, 0;
	add.s32 	%r372, %r371, 2147483647;
	selp.b32 	%r425, %r372, %r371, %p98;
	sub.s32 	%r373, %r424, %r448;
	setp.lt.s32 	%p99, %r373, 0;
	add.s32 	%r374, %r373, 2147483647;
	selp.b32 	%r424, %r374, %r373, %p99;
	sub.s32 	%r375, %r423, %r447;
	setp.lt.s32 	%p100, %r375, 0;
	add.s32 	%r376, %r375, 2147483647;
	selp.b32 	%r423, %r376, %r375, %p100;
	sub.s32 	%r377, %r422, %r446;
	setp.lt.s32 	%p101, %r377, 0;
	add.s32 	%r378, %r377, 2147483647;
	selp.b32 	%r422, %r378, %r377, %p101;
	sub.s32 	%r379, %r421, %r445;
	setp.lt.s32 	%p102, %r379, 0;
	add.s32 	%r380, %r379, 2147483647;
	selp.b32 	%r421, %r380, %r379, %p102;
	sub.s32 	%r381, %r420, %r444;
	setp.lt.s32 	%p103, %r381, 0;
	add.s32 	%r382, %r381, 2147483647;
	selp.b32 	%r420, %r382, %r381, %p103;
	sub.s32 	%r383, %r419, %r443;
	setp.lt.s32 	%p104, %r383, 0;
	add.s32 	%r384, %r383, 2147483647;
	selp.b32 	%r419, %r384, %r383, %p104;
	sub.s32 	%r385, %r418, %r442;
	setp.lt.s32 	%p105, %r385, 0;
	add.s32 	%r386, %r385, 2147483647;
	selp.b32 	%r418, %r386, %r385, %p105;
	sub.s32 	%r387, %r417, %r441;
	setp.lt.s32 	%p106, %r387, 0;
	add.s32 	%r388, %r387, 2147483647;
	selp.b32 	%r417, %r388, %r387, %p106;
	sub.s32 	%r389, %r416, %r440;
	setp.lt.s32 	%p107, %r389, 0;
	add.s32 	%r390, %r389, 2147483647;
	selp.b32 	%r416, %r390, %r389, %p107;
	sub.s32 	%r391, %r415, %r439;
	setp.lt.s32 	%p108, %r391, 0;
	add.s32 	%r392, %r391, 2147483647;
	selp.b32 	%r415, %r392, %r391, %p108;
	sub.s32 	%r393, %r414, %r438;
	setp.lt.s32 	%p109, %r393, 0;
	add.s32 	%r394, %r393, 2147483647;
	selp.b32 	%r414, %r394, %r393, %p109;
	add.s32 	%r413, %r413, 1;
	setp.ne.s32 	%p110, %r413, 3;
	@%p110 bra 	$L__BB0_2;
	sub.s32 	%r395, %r468, %r437;
	setp.lt.s32 	%p111, %r395, 0;
	add.s32 	%r396, %r395, 2147483647;
	selp.b32 	%r397, %r396, %r395, %p111;
	sub.s32 	%r398, %r447, %r416;
	setp.lt.s32 	%p112, %r398, 0;
	add.s32 	%r399, %r398, 2147483647;
	selp.b32 	%r400, %r399, %r398, %p112;
	sub.s32 	%r401, %r397, %r400;
	min.s32 	%r402, %r401, 2147483646;
	setp.lt.s32 	%p113, %r401, 0;
	add.s32 	%r403, %r402, 2147483647;
	selp.b32 	%r404, %r403, %r402, %p113;
	cvt.rn.f64.s32 	%fd1, %r404;
	mul.f64 	%fd2, %fd1, 0d3E00000000200000;
	mul.f64 	%fd3, %fd2, 0d41CDC5C3E0000000;
	cvt.rzi.s32.f64 	%r405, %fd3;
	setp.ne.s32 	%p114, %r405, 637101650;
	@%p114 bra 	$L__BB0_5;
	ld.param.u32 	%r412, [_Z12brute_kernelPii_param_1];
	ld.param.u64 	%rd3, [_Z12brute_kernelPii_param_0];
	cvta.to.global.u64 	%rd2, %rd3;
	mov.u32 	%r406, %ctaid.x;
	mov.u32 	%r407, %ntid.x;
	mov.u32 	%r408, %tid.x;
	mad.lo.s32 	%r409, %r406, %r407, %r408;
	add.s32 	%r410, %r409, %r412;
	st.global.u32 	[%rd2], %r410;
$L__BB0_5:
	ret;

}


// ===== COMPILED SASS (sm_100) =====

	.target	sm_100

	.elftype	@"ET_EXEC"


//--------------------- .note.nv.tkinfo           --------------------------
	.section	.note.nv.tkinfo,"",@"SHT_NOTE"
	.sectionflags	@"SHF_NOTE_NV_TKINFO"
	.tkinfo
        /*0018*/ 	.word	0x00000002
        /*0030*/ 	.string	""
        /*0030*/ 	.string	"ptxas"
        /*0030*/ 	.string	"Cuda compilation tools, release 13.0, V13.0.88"
        /*0030*/ 	.string	"Build cuda_13.0.r13.0/compiler.36424714_0"
        /*0030*/ 	.string	"-arch sm_100 -m 64 "



//--------------------- .note.nv.cuinfo           --------------------------
	.section	.note.nv.cuinfo,"",@"SHT_NOTE"
	.sectionflags	@"SHF_NOTE_NV_CUINFO"
        /*0018*/ 	.short	0x0002
        /*001a*/ 	.short	0x0064
        /*001c*/ 	.short	0x0082
	.zero		2


//--------------------- .nv.info                  --------------------------
	.section	.nv.info,"",@"SHT_CUDA_INFO"
	.align	4


	//----- nvinfo : EIATTR_REGCOUNT
	.align		4
        /*0000*/ 	.byte	0x04, 0x2f
        /*0002*/ 	.short	(.L_1 - .L_0)
	.align		4
.L_0:
        /*0004*/ 	.word	index@(_Z12brute_kernelPii)
        /*0008*/ 	.word	0x0000003a


	//----- nvinfo : EIATTR_FRAME_SIZE
	.align		4
.L_1:
        /*000c*/ 	.byte	0x04, 0x11
        /*000e*/ 	.short	(.L_3 - .L_2)
	.align		4
.L_2:
        /*0010*/ 	.word	index@(_Z12brute_kernelPii)
        /*0014*/ 	.word	0x00000000


	//----- nvinfo : EIATTR_MIN_STACK_SIZE
	.align		4
.L_3:
        /*0018*/ 	.byte	0x04, 0x12
        /*001a*/ 	.short	(.L_5 - .L_4)
	.align		4
.L_4:
        /*001c*/ 	.word	index@(_Z12brute_kernelPii)
        /*0020*/ 	.word	0x00000000
.L_5:


//--------------------- .nv.compat                --------------------------
	.section	.nv.compat,"",@"SHT_CUDA_COMPAT_INFO"
	.align	4
        /*0000*/ 	.byte	0x02, 0x09, 0x00, 0x00, 0x02, 0x02, 0x01, 0x00, 0x02, 0x05, 0x05, 0x00, 0x03, 0x07, 0x01, 0x01
        /*0010*/ 	.byte	0x02, 0x03, 0x00, 0x00, 0x02, 0x06, 0x01, 0x00, 0x04, 0x0b, 0x08, 0x00, 0x01, 0x00, 0x00, 0x00
        /*0020*/ 	.byte	0x00, 0x00, 0x00, 0x00


//--------------------- .nv.info._Z12brute_kernelPii --------------------------
	.section	.nv.info._Z12brute_kernelPii,"",@"SHT_CUDA_INFO"
	.sectionflags	@""
	.align	4


	//----- nvinfo : EIATTR_CUDA_API_VERSION
	.align		4
        /*0000*/ 	.byte	0x04, 0x37
        /*0002*/ 	.short	(.L_7 - .L_6)
.L_6:
        /*0004*/ 	.word	0x00000082


	//----- nvinfo : EIATTR_KPARAM_INFO
	.align		4
.L_7:
        /*0008*/ 	.byte	0x04, 0x17
        /*000a*/ 	.short	(.L_9 - .L_8)
.L_8:
        /*000c*/ 	.word	0x00000000
        /*0010*/ 	.short	0x0001
        /*0012*/ 	.short	0x0008
        /*0014*/ 	.byte	0x00, 0xf0, 0x11, 0x00


	//----- nvinfo : EIATTR_KPARAM_INFO
	.align		4
.L_9:
        /*0018*/ 	.byte	0x04, 0x17
        /*001a*/ 	.short	(.L_11 - .L_10)
.L_10:
        /*001c*/ 	.word	0x00000000
        /*0020*/ 	.short	0x0000
        /*0022*/ 	.short	0x0000
        /*0024*/ 	.byte	0x00, 0xf5, 0x21, 0x00


	//----- nvinfo : EIATTR_SPARSE_MMA_MASK
	.align		4
.L_11:
        /*0028*/ 	.byte	0x03, 0x50
        /*002a*/ 	.short	0x0000


	//----- nvinfo : EIATTR_MAXREG_COUNT
	.align		4
        /*002c*/ 	.byte	0x03, 0x1b
        /*002e*/ 	.short	0x00ff


	//----- nvinfo : EIATTR_MERCURY_ISA_VERSION
	.align		4
        /*0030*/ 	.byte	0x03, 0x5f
        /*0032*/ 	.short	0x0101


	//----- nvinfo : EIATTR_VRC_CTA_INIT_COUNT
	.align		4
        /*0034*/ 	.byte	0x02, 0x4a
	.zero		1
	.zero		1


	//----- nvinfo : EIATTR_EXIT_INSTR_OFFSETS
	.align		4
        /*0038*/ 	.byte	0x04, 0x1c
        /*003a*/ 	.short	(.L_13 - .L_12)


	//   ....[0]....
.L_12:
        /*003c*/ 	.word	0x00000080


	//   ....[1]....
        /*0040*/ 	.word	0x00001690


	//   ....[2]....
        /*0044*/ 	.word	0x00001710


	//----- nvinfo : EIATTR_CBANK_PARAM_SIZE
	.align		4
.L_13:
        /*0048*/ 	.byte	0x03, 0x19
        /*004a*/ 	.short	0x000c


	//----- nvinfo : EIATTR_PARAM_CBANK
	.align		4
        /*004c*/ 	.byte	0x04, 0x0a
        /*004e*/ 	.short	(.L_15 - .L_14)
	.align		4
.L_14:
        /*0050*/ 	.word	index@(.nv.constant0._Z12brute_kernelPii)
        /*0054*/ 	.short	0x0380
        /*0056*/ 	.short	0x000c


	//----- nvinfo : EIATTR_SW_WAR
	.align		4
.L_15:
        /*0058*/ 	.byte	0x04, 0x36
        /*005a*/ 	.short	(.L_17 - .L_16)
.L_16:
        /*005c*/ 	.word	0x00000008
.L_17:


//--------------------- .nv.callgraph             --------------------------
	.section	.nv.callgraph,"",@"SHT_CUDA_CALLGRAPH"
	.align	4
	.sectionentsize	8
	.align		4
        /*0000*/ 	.word	0x00000000
	.align		4
        /*0004*/ 	.word	0xffffffff
	.align		4
        /*0008*/ 	.word	0x00000000
	.align		4
        /*000c*/ 	.word	0xfffffffe
	.align		4
        /*0010*/ 	.word	0x00000000
	.align		4
        /*0014*/ 	.word	0xfffffffd
	.align		4
        /*0018*/ 	.word	0x00000000
	.align		4
        /*001c*/ 	.word	0xfffffffc


//--------------------- .text._Z12brute_kernelPii --------------------------
	.section	.text._Z12brute_kernelPii,"ax",@progbits
	.align	128
        .global         _Z12brute_kernelPii
        .type           _Z12brute_kernelPii,@function
        .size           _Z12brute_kernelPii,(.L_x_2 - _Z12brute_kernelPii)
        .other          _Z12brute_kernelPii,@"STO_CUDA_ENTRY STV_DEFAULT"
_Z12brute_kernelPii:
.text._Z12brute_kernelPii:
[----:B------:R-:W-:Y:S01]  /*0000*/  LDC R1, c[0x0][0x37c] ;  /* 0x0000df00ff017b82 */ /* 0x000fe20000000800 */
[----:B------:R-:W0:Y:S07]  /*0010*/  S2R R3, SR_TID.X ;  /* 0x0000000000037919 */ /* 0x000e2e0000002100 */
[----:B------:R-:W0:Y:S01]  /*0020*/  S2UR UR5, SR_CTAID.X ;  /* 0x00000000000579c3 */ /* 0x000e220000002500 */
[----:B------:R-:W1:Y:S07]  /*0030*/  LDCU UR8, c[0x0][0x388] ;  /* 0x00007100ff0877ac */ /* 0x000e6e0008000800 */
[----:B------:R-:W0:Y:S02]  /*0040*/  LDC R0, c[0x0][0x360] ;  /* 0x0000d800ff007b82 */ /* 0x000e240000000800 */
[----:B0-----:R-:W-:-:S04]  /*0050*/  IMAD R0, R0, UR5, R3 ;  /* 0x0000000500007c24 */ /* 0x001fc8000f8e0203 */
[----:B-1----:R-:W-:-:S05]  /*0060*/  VIADD R0, R0, UR8 ;  /* 0x0000000800007c36 */ /* 0x002fca0008000000 */
[----:B------:R-:W-:-:S13]  /*0070*/  ISETP.GT.AND P0, PT, R0, 0x7ffffffd, PT ;  /* 0x7ffffffd0000780c */ /* 0x000fda0003f04270 */
[----:B------:R-:W-:Y:S05]  /*0080*/  @P0 EXIT ;  /* 0x000000000000094d */ /* 0x000fea0003800000 */
[----:B------:R-:W0:Y:S01]  /*0090*/  LDC R0, c[0x0][0x360] ;  /* 0x0000d800ff007b82 */ /* 0x000e220000000800 */
[----:B------:R-:W-:Y:S01]  /*00a0*/  IMAD.MOV.U32 R55, RZ, RZ, 0x1 ;  /* 0x00000001ff377424 */ /* 0x000fe200078e00ff */
[----:B------:R-:W-:Y:S01]  /*00b0*/  UMOV UR4, URZ ;  /* 0x000000ff00047c82 */ /* 0x000fe20008000000 */
[----:B0-----:R-:W-:-:S04]  /*00c0*/  IMAD R0, R0, UR5, R3 ;  /* 0x0000000500007c24 */ /* 0x001fc8000f8e0203 */
[----:B------:R-:W-:-:S05]  /*00d0*/  VIADD R0, R0, UR8 ;  /* 0x0000000800007c36 */ /* 0x000fca0008000000 */
[----:B------:R-:W-:-:S04]  /*00e0*/  IADD3 R2, PT, PT, -R0, 0x9a4ec85, RZ ;  /* 0x09a4ec8500027810 */ /* 0x000fc80007ffe1ff */
[----:B------:R-:W-:-:S13]  /*00f0*/  ISETP.GE.AND P0, PT, R2, RZ, PT ;  /* 0x000000ff0200720c */ /* 0x000fda0003f06270 */
[C---:B------:R-:W-:Y:S02]  /*0100*/  @!P0 IADD3 R2, PT, PT, -R0.reuse, -0x765b137c, RZ ;  /* 0x89a4ec8400028810 */ /* 0x040fe40007ffe1ff */
[----:B------:R-:W-:Y:S02]  /*0110*/  IADD3 R0, PT, PT, -R0, 0x9a4ec86, RZ ;  /* 0x09a4ec8600007810 */ /* 0x000fe40007ffe1ff */
[C---:B------:R-:W-:Y:S02]  /*0120*/  ISETP.GT.AND P0, PT, R2.reuse, 0x1, PT ;  /* 0x000000010200780c */ /* 0x040fe40003f04270 */
[----:B------:R-:W-:-:S11]  /*0130*/  IADD3 R3, PT, PT, -R2, -0x80000000, RZ ;  /* 0x8000000002037810 */ /* 0x000fd60007ffe1ff */
[----:B------:R-:W-:-:S05]  /*0140*/  @!P0 IADD3 R3, PT, PT, -R2, 0x1, RZ ;  /* 0x0000000102038810 */ /* 0x000fca0007ffe1ff */
[----:B------:R-:W-:-:S05]  /*0150*/  IMAD.IADD R4, R2, 0x1, -R3 ;  /* 0x0000000102047824 */ /* 0x000fca00078e0a03 */
[----:B------:R-:W-:-:S13]  /*0160*/  ISETP.GE.AND P0, PT, R4, RZ, PT ;  /* 0x000000ff0400720c */ /* 0x000fda0003f06270 */
[----:B------:R-:W-:-:S05]  /*0170*/  @!P0 VIADD R4, R4, 0x7fffffff ;  /* 0x7fffffff04048836 */ /* 0x000fca0000000000 */
[----:B------:R-:W-:-:S04]  /*0180*/  IADD3 R5, PT, PT, -R4, R3, RZ ;  /* 0x0000000304057210 */ /* 0x000fc80007ffe1ff */
[----:B------:R-:W-:-:S13]  /*0190*/  ISETP.GE.AND P0, PT, R5, RZ, PT ;  /* 0x000000ff0500720c */ /* 0x000fda0003f06270 */
[----:B------:R-:W-:-:S04]  /*01a0*/  @!P0 VIADD R5, R5, 0x7fffffff ;  /* 0x7fffffff05058836 */ /* 0x000fc80000000000 */
[----:B------:R-:W-:-:S05]  /*01b0*/  IMAD.IADD R6, R4, 0x1, -R5 ;  /* 0x0000000104067824 */ /* 0x000fca00078e0a05 */
[----:B------:R-:W-:-:S13]  /*01c0*/  ISETP.GE.AND P0, PT, R6, RZ, PT ;  /* 0x000000ff0600720c */ /* 0x000fda0003f06270 */
[----:B------:R-:W-:-:S04]  /*01d0*/  @!P0 VIADD R6, R6, 0x7fffffff ;  /* 0x7fffffff06068836 */ /* 0x000fc80000000000 */
[----:B------:R-:W-:-:S05]  /*01e0*/  IMAD.IADD R7, R5, 0x1, -R6 ;  /* 0x0000000105077824 */ /* 0x000fca00078e0a06 */
[----:B------:R-:W-:-:S13]  /*01f0*/  ISETP.GE.AND P0, PT, R7, RZ, PT ;  /* 0x000000ff0700720c */ /* 0x000fda0003f06270 */
[----:B------:R-:W-:-:S05]  /*0200*/  @!P0 IADD3 R7, PT, PT, R7, 0x7fffffff, RZ ;  /* 0x7fffffff07078810 */ /* 0x000fca0007ffe0ff */
[----:B------:R-:W-:-:S05]  /*0210*/  IMAD.IADD R8, R6, 0x1, -R7 ;  /* 0x0000000106087824 */ /* 0x000fca00078e0a07 */
[----:B------:R-:W-:-:S13]  /*0220*/  ISETP.GE.AND P0, PT, R8, RZ, PT ;  /* 0x000000ff0800720c */ /* 0x000fda0003f06270 */
[----:B------:R-:W-:-:S04]  /*0230*/  @!P0 VIADD R8, R8, 0x7fffffff ;  /* 0x7fffffff08088836 */ /* 0x000fc80000000000 */
[----:B------:R-:W-:-:S05]  /*0240*/  IMAD.IADD R9, R7, 0x1, -R8 ;  /* 0x0000000107097824 */ /* 0x000fca00078e0a08 */
[----:B------:R-:W-:-:S13]  /*0250*/  ISETP.GE.AND P0, PT, R9, RZ, PT ;  /* 0x000000ff0900720c */ /* 0x000fda0003f06270 */
[----:B------:R-:W-:-:S05]  /*0260*/  @!P0 VIADD R9, R9, 0x7fffffff ;  /* 0x7fffffff09098836 */ /* 0x000fca0000000000 */
[----:B------:R-:W-:-:S04]  /*0270*/  IADD3 R10, PT, PT, R8, -R9, RZ ;  /* 0x80000009080a7210 */ /* 0x000fc80007ffe0ff */
        /* <DEDUP_REMOVED lines=133> */
[----:B------:R-:W-:-:S07]  /*0ad0*/  @!P0 IADD3 R54, PT, PT, R54, 0x7fffffff, RZ ;  /* 0x7fffffff36368810 */ /* 0x000fce0007ffe0ff */
.L_x_0:
[----:B------:R-:W-:Y:S01]  /*0ae0*/  IMAD.IADD R21, R21, 0x1, -R12 ;  /* 0x0000000115157824 */ /* 0x000fe200078e0a0c */
[----:B------:R-:W-:Y:S01]  /*0af0*/  IADD3 R8, PT, PT, -R54, R8, RZ ;  /* 0x0000000836087210 */ /* 0x000fe20007ffe1ff */
[----:B------:R-:W-:Y:S01]  /*0b00*/  IMAD.IADD R42, R42, 0x1, -R33 ;  /* 0x000000012a2a7824 */ /* 0x000fe200078e0a21 */
[----:B------:R-:W-:Y:S01]  /*0b10*/  IADD3 R37, PT, PT, R37, -R28, RZ ;  /* 0x8000001c25257210 */ /* 0x000fe20007ffe0ff */
[----:B------:R-:W-:Y:S01]  /*0b20*/  IMAD.IADD R3, R3, 0x1, -R49 ;  /* 0x0000000103037824 */ /* 0x000fe200078e0a31 */
[----:B------:R-:W-:Y:S01]  /*0b30*/  ISETP.GE.AND P2, PT, R21, RZ, PT ;  /* 0x000000ff1500720c */ /* 0x000fe20003f46270 */
[----:B------:R-:W-:Y:S01]  /*0b40*/  IMAD.IADD R24, R24, 0x1, -R15 ;  /* 0x0000000118187824 */ /* 0x000fe200078e0a0f */
[----:B------:R-:W-:Y:S01]  /*0b50*/  ISETP.GE.AND P6, PT, R42, RZ, PT ;  /* 0x000000ff2a00720c */ /* 0x000fe20003fc6270 */
[----:B------:R-:W-:Y:S01]  /*0b60*/  IMAD.IADD R45, R45, 0x1, -R36 ;  /* 0x000000012d2d7824 */ /* 0x000fe200078e0a24 */
[----:B------:R-:W-:Y:S01]  /*0b70*/  ISETP.GE.AND P5, PT, R8, RZ, PT ;  /* 0x000000ff0800720c */ /* 0x000fe20003fa6270 */
        /* <DEDUP_REMOVED lines=8> */
[----:B------:R-:W-:Y:S01]  /*0c00*/  @!P2 VIADD R21, R21, 0x7fffffff ;  /* 0x7fffffff1515a836 */ /* 0x000fe20000000000 */
[----:B------:R-:W-:Y:S01]  /*0c10*/  ISETP.GE.AND P2, PT, R3, RZ, PT ;  /* 0x000000ff0300720c */ /* 0x000fe20003f46270 */
[----:B------:R-:W-:Y:S01]  /*0c20*/  @!P6 VIADD R42, R42, 0x7fffffff ;  /* 0x7fffffff2a2ae836 */ /* 0x000fe20000000000 */
[----:B------:R-:W-:Y:S01]  /*0c30*/  ISETP.GE.AND P6, PT, R24, RZ, PT ;  /* 0x000000ff1800720c */ /* 0x000fe20003fc6270 */
[----:B------:R-:W-:Y:S01]  /*0c40*/  IMAD.IADD R27, R27, 0x1, -R18 ;  /* 0x000000011b1b7824 */ /* 0x000fe200078e0a12 */
[----:B------:R-:W-:Y:S01]  /*0c50*/  @!P5 IADD3 R8, PT, PT, R8, 0x7fffffff, RZ ;  /* 0x7fffffff0808d810 */ /* 0x000fe20007ffe0ff */
[----:B------:R-:W-:Y:S01]  /*0c60*/  IMAD.IADD R32, R32, 0x1, -R23 ;  /* 0x0000000120207824 */ /* 0x000fe200078e0a17 */
[----:B------:R-:W-:Y:S01]  /*0c70*/  ISETP.GE.AND P5, PT, R45, RZ, PT ;  /* 0x000000ff2d00720c */ /* 0x000fe20003fa6270 */
[----:B------:R-:W-:Y:S01]  /*0c80*/  IMAD.IADD R53, R53, 0x1, -R44 ;  /* 0x0000000135357824 */ /* 0x000fe200078e0a2c */
[----:B------:R-:W-:Y:S01]  /*0c90*/  ISETP.GE.AND P4, PT, R16, RZ, PT ;  /* 0x000000ff1000720c */ /* 0x000fe20003f86270 */
[----:B------:R-:W-:Y:S01]  /*0ca0*/  IMAD.IADD R19, R19, 0x1, -R10 ;  /* 0x0000000113137824 */ /* 0x000fe200078e0a0a */
[----:B------:R-:W-:Y:S01]  /*0cb0*/  IADD3 R11, PT, PT, R11, -R2, RZ ;  /* 0x800000020b0b7210 */ /* 0x000fe20007ffe0ff */
[----:B------:R-:W-:Y:S01]  /*0cc0*/  IMAD.IADD R22, R22, 0x1, -R13 ;  /* 0x0000000116167824 */ /* 0x000fe200078e0a0d */
[----:B------:R-:W-:Y:S01]  /*0cd0*/  IADD3 R43, PT, PT, R43, -R34, RZ ;  /* 0x800000222b2b7210 */ /* 0x000fe20007ffe0ff */
[----:B------:R-:W-:Y:S01]  /*0ce0*/  @!P2 VIADD R3, R3, 0x7fffffff ;  /* 0x7fffffff0303a836 */ /* 0x000fe20000000000 */
[----:B------:R-:W-:Y:S01]  /*0cf0*/  ISETP.GE.AND P2, PT, R40, RZ, PT ;  /* 0x000000ff2800720c */ /* 0x000fe20003f46270 */
[----:B------:R-:W-:Y:S01]  /*0d00*/  @!P6 VIADD R24, R24, 0x7fffffff ;  /* 0x7fffffff1818e836 */ /* 0x000fe20000000000 */
[----:B------:R-:W-:Y:S01]  /*0d10*/  ISETP.GE.AND P6, PT, R6, RZ, PT ;  /* 0x000000ff0600720c */ /* 0x000fe20003fc6270 */
[----:B------:R-:W-:Y:S01]  /*0d20*/  IMAD.IADD R9, R9, 0x1, -R0 ;  /* 0x0000000109097824 */ /* 0x000fe200078e0a00 */
[----:B------:R-:W-:Y:S01]  /*0d30*/  @!P3 IADD3 R37, PT, PT, R37, 0x7fffffff, RZ ;  /* 0x7fffffff2525b810 */ /* 0x000fe20007ffe0ff */
[----:B------:R-:W-:Y:S01]  /*0d40*/  @!P5 VIADD R45, R45, 0x7fffffff ;  /* 0x7fffffff2d2dd836 */ /* 0x000fe20000000000 */
[----:B------:R-:W-:Y:S01]  /*0d50*/  ISETP.GE.AND P5, PT, R27, RZ, PT ;  /* 0x000000ff1b00720c */ /* 0x000fe20003fa6270 */
[----:B------:R-:W-:Y:S01]  /*0d60*/  @!P1 VIADD R29, R29, 0x7fffffff ;  /* 0x7fffffff1d1d9836 */ /* 0x000fe20000000000 */
[----:B------:R-:W-:Y:S01]  /*0d70*/  ISETP.GE.AND P1, PT, R11, RZ, PT ;  /* 0x000000ff0b00720c */ /* 0x000fe20003f26270 */
        /* <DEDUP_REMOVED lines=8> */
[----:B------:R-:W-:Y:S01]  /*0e00*/  IMAD.IADD R35, R35, 0x1, -R26 ;  /* 0x0000000123237824 */ /* 0x000fe200078e0a1a */
[----:B------:R-:W-:Y:S01]  /*0e10*/  ISETP.GE.AND P2, PT, R22, RZ, PT ;  /* 0x000000ff1600720c */ /* 0x000fe20003f46270 */
[----:B------:R-:W-:Y:S01]  /*0e20*/  @!P5 VIADD R27, R27, 0x7fffffff ;  /* 0x7fffffff1b1bd836 */ /* 0x000fe20000000000 */
[----:B------:R-:W-:Y:S01]  /*0e30*/  ISETP.GE.AND P6, PT, R43, RZ, PT ;  /* 0x000000ff2b00720c */ /* 0x000fe20003fc6270 */
[----:B------:R-:W-:Y:S01]  /*0e40*/  IMAD.IADD R55, R55, 0x1, -R47 ;  /* 0x0000000137377824 */ /* 0x000fe200078e0a2f */
[----:B------:R-:W-:Y:S01]  /*0e50*/  ISETP.GE.AND P5, PT, R9, RZ, PT ;  /* 0x000000ff0900720c */ /* 0x000fe20003fa6270 */
[----:B------:R-:W-:Y:S01]  /*0e60*/  IMAD.IADD R30, R30, 0x1, -R21 ;  /* 0x000000011e1e7824 */ /* 0x000fe200078e0a15 */
[----:B------:R-:W-:Y:S01]  /*0e70*/  IADD3 R14, PT, PT, R14, -R5, RZ ;  /* 0x800000050e0e7210 */ /* 0x000fe20007ffe0ff */
[----:B------:R-:W-:Y:S01]  /*0e80*/  IMAD.IADD R51, R51, 0x1, -R42 ;  /* 0x0000000133337824 */ /* 0x000fe200078e0a2a */
[----:B------:R-:W-:Y:S01]  /*0e90*/  IADD3 R17, PT, PT, -R8, R17, RZ ;  /* 0x0000001108117210 */ /* 0x000fe20007ffe1ff */
[----:B------:R-:W-:Y:S01]  /*0ea0*/  @!P0 VIADD R32, R32, 0x7fffffff ;  /* 0x7fffffff20208836 */ /* 0x000fe20000000000 */
[----:B------:R-:W-:Y:S01]  /*0eb0*/  @!P1 IADD3 R11, PT, PT, R11, 0x7fffffff, RZ ;  /* 0x7fffffff0b0b9810 */ /* 0x000fe20007ffe0ff */
[----:B------:R-:W-:Y:S01]  /*0ec0*/  @!P4 VIADD R53, R53, 0x7fffffff ;  /* 0x7fffffff3535c836 */ /* 0x000fe20000000000 */
[----:B------:R-:W-:Y:S01]  /*0ed0*/  ISETP.GE.AND P1, PT, R48, RZ, PT ;  /* 0x000000ff3000720c */ /* 0x000fe20003f26270 */
[----:B------:R-:W-:Y:S01]  /*0ee0*/  @!P3 VIADD R19, R19, 0x7fffffff ;  /* 0x7fffffff1313b836 */ /* 0x000fe20000000000 */
[----:B------:R-:W-:Y:S01]  /*0ef0*/  ISETP.GE.AND P0, PT, R14, RZ, PT ;  /* 0x000000ff0e00720c */ /* 0x000fe20003f06270 */
[----:B------:R-:W-:Y:S01]  /*0f00*/  @!P2 VIADD R22, R22, 0x7fffffff ;  /* 0x7fffffff1616a836 */ /* 0x000fe20000000000 */
[----:B------:R-:W-:Y:S01]  /*0f10*/  @!P6 IADD3 R43, PT, PT, R43, 0x7fffffff, RZ ;  /* 0x7fffffff2b2be810 */ /* 0x000fe20007ffe0ff */
[----:B------:R-:W-:Y:S01]  /*0f20*/  @!P5 VIADD R9, R9, 0x7fffffff ;  /* 0x7fffffff0909d836 */ /* 0x000fe20000000000 */
[----:B------:R-:W-:Y:S01]  /*0f30*/  ISETP.GE.AND P4, PT, R35, RZ, PT ;  /* 0x000000ff2300720c */ /* 0x000fe20003f86270 */
[----:B------:R-:W-:Y:S01]  /*0f40*/  IMAD.IADD R38, R38, 0x1, -R29 ;  /* 0x0000000126267824 */ /* 0x000fe200078e0a1d */
        /* <DEDUP_REMOVED lines=8> */
[----:B------:R-:W-:Y:S01]  /*0fd0*/  IADD3 R46, PT, PT, -R37, R46, RZ ;  /* 0x0000002e252e7210 */ /* 0x000fe20007ffe1ff */
        /* <DEDUP_REMOVED lines=10> */
[----:B------:R-:W-:Y:S01]  /*1080*/  @!P6 VIADD R51, R51, 0x7fffffff ;  /* 0x7fffffff3333e836 */ /* 0x000fe20000000000 */
[----:B------:R-:W-:Y:S01]  /*1090*/  @!P5 IADD3 R17, PT, PT, R17, 0x7fffffff, RZ ;  /* 0x7fffffff1111d810 */ /* 0x000fe20007ffe0ff */
        /* <DEDUP_REMOVED lines=30> */
[----:B------:R-:W-:Y:S01]  /*1280*/  IMAD.IADD R18, R18, 0x1, -R9 ;  /* 0x0000000112127824 */ /* 0x000fe200078e0a09 */
[----:B------:R-:W-:Y:S01]  /*1290*/  @!P1 IADD3 R20, PT, PT, R20, 0x7fffffff, RZ ;  /* 0x7fffffff14149810 */ /* 0x000fe20007ffe0ff */
[----:B------:R-:W-:Y:S01]  /*12a0*/  @!P0 VIADD R41, R41, 0x7fffffff ;  /* 0x7fffffff29298836 */ /* 0x000fe20000000000 */
[----:B------:R-:W-:Y:S01]  /*12b0*/  ISETP.GE.AND P1, PT, R2, RZ, PT ;  /* 0x000000ff0200720c */ /* 0x000fe20003f26270 */
        /* <DEDUP_REMOVED lines=18> */
[----:B------:R-:W-:Y:S01]  /*13e0*/  UIADD3 UR4, UPT, UPT, UR4, 0x1, URZ ;  /* 0x0000000104047890 */ /* 0x000fe2000fffe0ff */
[----:B------:R-:W-:Y:S01]  /*13f0*/  @!P1 VIADD R2, R2, 0x7fffffff ;  /* 0x7fffffff02029836 */ /* 0x000fe20000000000 */
        /* <DEDUP_REMOVED lines=9> */
[----:B------:R-:W-:Y:S01]  /*1490*/  UISETP.NE.AND UP0, UPT, UR4, 0x3, UPT ;  /* 0x000000030400788c */ /* 0x000fe2000bf05270 */
[----:B------:R-:W-:-:S02]  /*14a0*/  ISETP.GE.AND P3, PT, R47, RZ, PT ;  /* 0x000000ff2f00720c */ /* 0x000fc40003f66270 */
[----:B------:R-:W-:Y:S02]  /*14b0*/  ISETP.GE.AND P4, PT, R13, RZ, PT ;  /* 0x000000ff0d00720c */ /* 0x000fe40003f86270 */
[----:B------:R-:W-:Y:S01]  /*14c0*/  ISETP.GE.AND P5, PT, R34, RZ, PT ;  /* 0x000000ff2200720c */ /* 0x000fe20003fa6270 */
[----:B------:R-:W-:Y:S01]  /*14d0*/  @!P0 VIADD R39, R39, 0x7fffffff ;  /* 0x7fffffff27278836 */ /* 0x000fe20000000000 */
[----:B------:R-:W-:-:S03]  /*14e0*/  ISETP.GE.AND P6, PT, R0, RZ, PT ;  /* 0x000000ff0000720c */ /* 0x000fc60003fc6270 */
[----:B------:R-:W-:Y:S02]  /*14f0*/  @!P1 VIADD R5, R5, 0x7fffffff ;  /* 0x7fffffff05059836 */ /* 0x000fe40000000000 */
[----:B------:R-:W-:Y:S02]  /*1500*/  @!P2 VIADD R26, R26, 0x7fffffff ;  /* 0x7fffffff1a1aa836 */ /* 0x000fe40000000000 */
[----:B------:R-:W-:Y:S02]  /*1510*/  @!P3 IADD3 R47, PT, PT, R47, 0x7fffffff, RZ ;  /* 0x7fffffff2f2fb810 */ /* 0x000fe40007ffe0ff */
[----:B------:R-:W-:Y:S02]  /*1520*/  @!P4 VIADD R13, R13, 0x7fffffff ;  /* 0x7fffffff0d0dc836 */ /* 0x000fe40000000000 */
[----:B------:R-:W-:Y:S02]  /*1530*/  @!P5 VIADD R34, R34, 0x7fffffff ;  /* 0x7fffffff2222d836 */ /* 0x000fe40000000000 */
[----:B------:R-:W-:Y:S01]  /*1540*/  @!P6 VIADD R0, R0, 0x7fffffff ;  /* 0x7fffffff0000e836 */ /* 0x000fe20000000000 */
[----:B------:R-:W-:Y:S06]  /*1550*/  BRA.U UP0, `(.L_x_0) ;  /* 0xfffffff500607547 */ /* 0x000fec000b83ffff */
[----:B------:R-:W-:Y:S01]  /*1560*/  IMAD.IADD R13, R22, 0x1, -R13 ;  /* 0x00000001160d7824 */ /* 0x000fe200078e0a0d */
[----:B------:R-:W-:Y:S01]  /*1570*/  IADD3 R12, PT, PT, -R12, R21, RZ ;  /* 0x000000150c0c7210 */ /* 0x000fe20007ffe1ff */
[----:B------:R-:W-:Y:S01]  /*1580*/  UMOV UR6, 0x200000 ;  /* 0x0020000000067882 */ /* 0x000fe20000000000 */
[----:B------:R-:W-:Y:S02]  /*1590*/  UMOV UR7, 0x3e000000 ;  /* 0x3e00000000077882 */ /* 0x000fe40000000000 */
[----:B------:R-:W-:Y:S02]  /*15a0*/  ISETP.GE.AND P0, PT, R12, RZ, PT ;  /* 0x000000ff0c00720c */ /* 0x000fe40003f06270 */
[----:B------:R-:W-:-:S11]  /*15b0*/  ISETP.GE.AND P1, PT, R13, RZ, PT ;  /* 0x000000ff0d00720c */ /* 0x000fd60003f26270 */
[----:B------:R-:W-:Y:S02]  /*15c0*/  @!P0 VIADD R12, R12, 0x7fffffff ;  /* 0x7fffffff0c0c8836 */ /* 0x000fe40000000000 */
[----:B------:R-:W-:-:S05]  /*15d0*/  @!P1 VIADD R13, R13, 0x7fffffff ;  /* 0x7fffffff0d0d9836 */ /* 0x000fca0000000000 */
[----:B------:R-:W-:-:S04]  /*15e0*/  IADD3 R12, PT, PT, R12, -R13, RZ ;  /* 0x8000000d0c0c7210 */ /* 0x000fc80007ffe0ff */
[C---:B------:R-:W-:Y:S02]  /*15f0*/  ISETP.GE.AND P0, PT, R12.reuse, RZ, PT ;  /* 0x000000ff0c00720c */ /* 0x040fe40003f06270 */
[----:B------:R-:W-:-:S11]  /*1600*/  VIMNMX R12, PT, PT, R12, 0x7ffffffe, PT ;  /* 0x7ffffffe0c0c7848 */ /* 0x000fd60003fe0100 */
[----:B------:R-:W-:-:S04]  /*1610*/  @!P0 VIADD R12, R12, 0x7fffffff ;  /* 0x7fffffff0c0c8836 */ /* 0x000fc80000000000 */
[----:B------:R-:W0:Y:S02]  /*1620*/  I2F.F64 R2, R12 ;  /* 0x0000000c00027312 */ /* 0x000e240000201c00 */
[----:B0-----:R-:W-:Y:S01]  /*1630*/  DMUL R2, R2, UR6 ;  /* 0x0000000602027c28 */ /* 0x001fe20008000000 */
[----:B------:R-:W-:Y:S01]  /*1640*/  UMOV UR6, 0xe0000000 ;  /* 0xe000000000067882 */ /* 0x000fe20000000000 */
[----:B------:R-:W-:-:S06]  /*1650*/  UMOV UR7, 0x41cdc5c3 ;  /* 0x41cdc5c300077882 */ /* 0x000fcc0000000000 */
[----:B------:R-:W-:-:S10]  /*1660*/  DMUL R2, R2, UR6 ;  /* 0x0000000602027c28 */ /* 0x000fd40008000000 */
[----:B------:R-:W0:Y:S02]  /*1670*/  F2I.F64.TRUNC R2, R2 ;  /* 0x0000000200027311 */ /* 0x000e24000030d100 */
[----:B0-----:R-:W-:-:S13]  /*1680*/  ISETP.NE.AND P0, PT, R2, 0x25f96652, PT ;  /* 0x25f966520200780c */ /* 0x001fda0003f05270 */
[----:B------:R-:W-:Y:S05]  /*1690*/  @P0 EXIT ;  /* 0x000000000000094d */ /* 0x000fea0003800000 */
[----:B------:R-:W0:Y:S01]  /*16a0*/  S2R R5, SR_TID.X ;  /* 0x0000000000057919 */ /* 0x000e220000002100 */
[----:B------:R-:W0:Y:S01]  /*16b0*/  LDC R0, c[0x0][0x360] ;  /* 0x0000d800ff007b82 */ /* 0x000e220000000800 */
[----:B------:R-:W1:Y:S07]  /*16c0*/  LDCU.64 UR6, c[0x0][0x358] ;  /* 0x00006b00ff0677ac */ /* 0x000e6e0008000a00 */
[----:B------:R-:W1:Y:S01]  /*16d0*/  LDC.64 R2, c[0x0][0x380] ;  /* 0x0000e000ff027b82 */ /* 0x000e620000000a00 */
[----:B0-----:R-:W-:-:S04]  /*16e0*/  IMAD R0, R0, UR5, R5 ;  /* 0x0000000500007c24 */ /* 0x001fc8000f8e0205 */
[----:B------:R-:W-:-:S05]  /*16f0*/  VIADD R5, R0, UR8 ;  /* 0x0000000800057c36 */ /* 0x000fca0008000000 */
[----:B-1----:R-:W-:Y:S01]  /*1700*/  STG.E desc[UR6][R2.64], R5 ;  /* 0x0000000502007986 */ /* 0x002fe2000c101906 */
[----:B------:R-:W-:Y:S05]  /*1710*/  EXIT ;  /* 0x000000000000794d */ /* 0x000fea0003800000 */
.L_x_1:
[----:B------:R-:W-:-:S00]  /*1720*/  BRA `(.L_x_1) ;  /* 0xfffffffc00fc7947 */ /* 0x000fc0000383ffff */
[----:B------:R-:W-:-:S00]  /*1730*/  NOP ;  /* 0x0000000000007918 */ /* 0x000fc00000000000 */
        /* <DEDUP_REMOVED lines=12> */
.L_x_2:


//--------------------- .nv.shared.reserved.0     --------------------------
	.section	.nv.shared.reserved.0,"aw",@nobits
	.weak		__nv_reservedSMEM_offset_0_alias
	.size		__nv_reservedSMEM_offset_0_alias, 0, 64
	.other		__nv_reservedSMEM_offset_0_alias,@"STO_CUDA_RESERVED_SHARED STV_DEFAULT"
__nv_reservedSMEM_offset_0_alias:
	.zero		0
	.zero		64


//--------------------- .nv.constant0._Z12brute_kernelPii --------------------------
	.section	.nv.constant0._Z12brute_kernelPii,"a",@progbits
	.sectionflags	@""
	.align	4
.nv.constant0._Z12brute_kernelPii:
	.zero		908


//--------------------- SYMBOLS --------------------------

	.type		.nv.reservedSmem.offset0,@object
	.size		.nv.reservedSmem.offset0,0x4
